//
// Generated by NVIDIA NVVM Compiler
//
// Compiler Build ID: CL-36424714
// Cuda compilation tools, release 13.0, V13.0.88
// Based on NVVM 20.0.0
//

.version 9.0
.target sm_100
.address_size 64

	// .globl	DXbinaryentropy

.visible .entry DXbinaryentropy(
	.param .u32 DXbinaryentropy_param_0,
	.param .u64 .ptr .align 1 DXbinaryentropy_param_1,
	.param .u64 .ptr .align 1 DXbinaryentropy_param_2,
	.param .u64 .ptr .align 1 DXbinaryentropy_param_3,
	.param .u64 .ptr .align 1 DXbinaryentropy_param_4
)
{
	.reg .pred 	%p<6>;
	.reg .b32 	%r<34>;
	.reg .b64 	%rd<14>;
	.reg .b64 	%fd<59>;

	ld.param.u32 	%r12, [DXbinaryentropy_param_0];
	ld.param.u64 	%rd1, [DXbinaryentropy_param_1];
	ld.param.u64 	%rd2, [DXbinaryentropy_param_2];
	ld.param.u64 	%rd3, [DXbinaryentropy_param_3];
	ld.param.u64 	%rd4, [DXbinaryentropy_param_4];
	mov.u32 	%r13, %tid.x;
	mov.u32 	%r14, %ctaid.x;
	mov.u32 	%r15, %ntid.x;
	mad.lo.s32 	%r1, %r14, %r15, %r13;
	setp.ge.s32 	%p1, %r1, %r12;
	@%p1 bra 	$L__BB0_9;
	cvta.to.global.u64 	%rd5, %rd3;
	cvta.to.global.u64 	%rd6, %rd1;
	cvta.to.global.u64 	%rd7, %rd2;
	ld.global.f64 	%fd1, [%rd5];
	mul.wide.s32 	%rd8, %r1, 8;
	add.s64 	%rd9, %rd6, %rd8;
	ld.global.f64 	%fd11, [%rd9];
	add.s64 	%rd10, %rd7, %rd8;
	ld.global.f64 	%fd12, [%rd10];
	mov.f64 	%fd13, 0d3FF0000000000000;
	sub.f64 	%fd14, %fd13, %fd12;
	mul.f64 	%fd15, %fd11, %fd14;
	sub.f64 	%fd16, %fd13, %fd11;
	mul.f64 	%fd17, %fd12, %fd16;
	div.rn.f64 	%fd56, %fd15, %fd17;
	{
	.reg .b32 %temp; 
	mov.b64 	{%temp, %r30}, %fd56;
	}
	{
	.reg .b32 %temp; 
	mov.b64 	{%r31, %temp}, %fd56;
	}
	setp.gt.s32 	%p2, %r30, 1048575;
	mov.b32 	%r32, -1023;
	@%p2 bra 	$L__BB0_3;
	mul.f64 	%fd56, %fd56, 0d4350000000000000;
	{
	.reg .b32 %temp; 
	mov.b64 	{%temp, %r30}, %fd56;
	}
	{
	.reg .b32 %temp; 
	mov.b64 	{%r31, %temp}, %fd56;
	}
	mov.b32 	%r32, -1077;
$L__BB0_3:
	add.s32 	%r18, %r30, -1;
	setp.gt.u32 	%p3, %r18, 2146435070;
	@%p3 bra 	$L__BB0_7;
	shr.u32 	%r21, %r30, 20;
	add.s32 	%r33, %r32, %r21;
	and.b32  	%r22, %r30, 1048575;
	or.b32  	%r23, %r22, 1072693248;
	mov.b64 	%fd57, {%r31, %r23};
	setp.lt.u32 	%p5, %r23, 1073127583;
	@%p5 bra 	$L__BB0_6;
	{
	.reg .b32 %temp; 
	mov.b64 	{%r24, %temp}, %fd57;
	}
	{
	.reg .b32 %temp; 
	mov.b64 	{%temp, %r25}, %fd57;
	}
	add.s32 	%r26, %r25, -1048576;
	mov.b64 	%fd57, {%r24, %r26};
	add.s32 	%r33, %r33, 1;
$L__BB0_6:
	add.f64 	%fd19, %fd57, 0dBFF0000000000000;
	add.f64 	%fd20, %fd57, 0d3FF0000000000000;
	rcp.approx.ftz.f64 	%fd21, %fd20;
	neg.f64 	%fd22, %fd20;
	fma.rn.f64 	%fd23, %fd22, %fd21, 0d3FF0000000000000;
	fma.rn.f64 	%fd24, %fd23, %fd23, %fd23;
	fma.rn.f64 	%fd25, %fd24, %fd21, %fd21;
	mul.f64 	%fd26, %fd19, %fd25;
	fma.rn.f64 	%fd27, %fd19, %fd25, %fd26;
	mul.f64 	%fd28, %fd27, %fd27;
	fma.rn.f64 	%fd29, %fd28, 0d3EB1380B3AE80F1E, 0d3ED0EE258B7A8B04;
	fma.rn.f64 	%fd30, %fd29, %fd28, 0d3EF3B2669F02676F;
	fma.rn.f64 	%fd31, %fd30, %fd28, 0d3F1745CBA9AB0956;
	fma.rn.f64 	%fd32, %fd31, %fd28, 0d3F3C71C72D1B5154;
	fma.rn.f64 	%fd33, %fd32, %fd28, 0d3F624924923BE72D;
	fma.rn.f64 	%fd34, %fd33, %fd28, 0d3F8999999999A3C4;
	fma.rn.f64 	%fd35, %fd34, %fd28, 0d3FB5555555555554;
	sub.f64 	%fd36, %fd19, %fd27;
	add.f64 	%fd37, %fd36, %fd36;
	neg.f64 	%fd38, %fd27;
	fma.rn.f64 	%fd39, %fd38, %fd19, %fd37;
	mul.f64 	%fd40, %fd25, %fd39;
	mul.f64 	%fd41, %fd28, %fd35;
	fma.rn.f64 	%fd42, %fd41, %fd27, %fd40;
	xor.b32  	%r27, %r33, -2147483648;
	mov.b32 	%r28, 1127219200;
	mov.b64 	%fd43, {%r27, %r28};
	mov.b32 	%r29, -2147483648;
	mov.b64 	%fd44, {%r29, %r28};
	sub.f64 	%fd45, %fd43, %fd44;
	fma.rn.f64 	%fd46, %fd45, 0d3FE62E42FEFA39EF, %fd27;
	fma.rn.f64 	%fd47, %fd45, 0dBFE62E42FEFA39EF, %fd46;
	sub.f64 	%fd48, %fd47, %fd27;
	sub.f64 	%fd49, %fd42, %fd48;
	fma.rn.f64 	%fd50, %fd45, 0d3C7ABC9E3B39803F, %fd49;
	add.f64 	%fd58, %fd46, %fd50;
	bra.uni 	$L__BB0_8;
$L__BB0_7:
	fma.rn.f64 	%fd18, %fd56, 0d7FF0000000000000, 0d7FF0000000000000;
	{
	.reg .b32 %temp; 
	mov.b64 	{%temp, %r19}, %fd56;
	}
	and.b32  	%r20, %r19, 2147483647;
	setp.eq.s32 	%p4, %r20, 0;
	selp.f64 	%fd58, 0dFFF0000000000000, %fd18, %p4;
$L__BB0_8:
	mul.f64 	%fd51, %fd1, %fd58;
	cvt.rn.f64.s32 	%fd52, %r12;
	div.rn.f64 	%fd53, %fd51, %fd52;
	cvta.to.global.u64 	%rd11, %rd4;
	add.s64 	%rd13, %rd11, %rd8;
	ld.global.f64 	%fd54, [%rd13];
	add.f64 	%fd55, %fd54, %fd53;
	st.global.f64 	[%rd13], %fd55;
$L__BB0_9:
	ret;

}


// ===== COMPILED SASS (sm_100) =====

	.target	sm_100

	.elftype	@"ET_EXEC"


//--------------------- .note.nv.tkinfo           --------------------------
	.section	.note.nv.tkinfo,"",@"SHT_NOTE"
	.sectionflags	@"SHF_NOTE_NV_TKINFO"
	.tkinfo
        /*0018*/ 	.word	0x00000002
        /*0030*/ 	.string	""
        /*0030*/ 	.string	"ptxas"
        /*0030*/ 	.string	"Cuda compilation tools, release 13.0, V13.0.88"
        /*0030*/ 	.string	"Build cuda_13.0.r13.0/compiler.36424714_0"
        /*0030*/ 	.string	"-arch sm_100 -m 64 "



//--------------------- .note.nv.cuinfo           --------------------------
	.section	.note.nv.cuinfo,"",@"SHT_NOTE"
	.sectionflags	@"SHF_NOTE_NV_CUINFO"
        /*0018*/ 	.short	0x0002
        /*001a*/ 	.short	0x0064
        /*001c*/ 	.short	0x0082
	.zero		2


//--------------------- .nv.info                  --------------------------
	.section	.nv.info,"",@"SHT_CUDA_INFO"
	.align	4


	//----- nvinfo : EIATTR_REGCOUNT
	.align		4
        /*0000*/ 	.byte	0x04, 0x2f
        /*0002*/ 	.short	(.L_1 - .L_0)
	.align		4
.L_0:
        /*0004*/ 	.word	index@(DXbinaryentropy)
        /*0008*/ 	.word	0x0000001b


	//----- nvinfo : EIATTR_FRAME_SIZE
	.align		4
.L_1:
        /*000c*/ 	.byte	0x04, 0x11
        /*000e*/ 	.short	(.L_3 - .L_2)
	.align		4
.L_2:
        /*0010*/ 	.word	index@($__internal_0_$__cuda_sm20_div_rn_f64_full)
        /*0014*/ 	.word	0x00000000


	//----- nvinfo : EIATTR_FRAME_SIZE
	.align		4
.L_3:
        /*0018*/ 	.byte	0x04, 0x11
        /*001a*/ 	.short	(.L_5 - .L_4)
	.align		4
.L_4:
        /*001c*/ 	.word	index@(DXbinaryentropy)
        /*0020*/ 	.word	0x00000000


	//----- nvinfo : EIATTR_MIN_STACK_SIZE
	.align		4
.L_5:
        /*0024*/ 	.byte	0x04, 0x12
        /*0026*/ 	.short	(.L_7 - .L_6)
	.align		4
.L_6:
        /*0028*/ 	.word	index@(DXbinaryentropy)
        /*002c*/ 	.word	0x00000000
.L_7:


//--------------------- .nv.compat                --------------------------
	.section	.nv.compat,"",@"SHT_CUDA_COMPAT_INFO"
	.align	4
        /*0000*/ 	.byte	0x02, 0x09, 0x00, 0x00, 0x02, 0x02, 0x01, 0x00, 0x02, 0x05, 0x05, 0x00, 0x03, 0x07, 0x01, 0x01
        /*0010*/ 	.byte	0x02, 0x03, 0x00, 0x00, 0x02, 0x06, 0x01, 0x00, 0x04, 0x0b, 0x08, 0x00, 0x01, 0x00, 0x00, 0x00
        /*0020*/ 	.byte	0x00, 0x00, 0x00, 0x00


//--------------------- .nv.info.DXbinaryentropy  --------------------------
	.section	.nv.info.DXbinaryentropy,"",@"SHT_CUDA_INFO"
	.sectionflags	@""
	.align	4


	//----- nvinfo : EIATTR_CUDA_API_VERSION
	.align		4
        /*0000*/ 	.byte	0x04, 0x37
        /*0002*/ 	.short	(.L_9 - .L_8)
.L_8:
        /*0004*/ 	.word	0x00000082


	//----- nvinfo : EIATTR_KPARAM_INFO
	.align		4
.L_9:
        /*0008*/ 	.byte	0x04, 0x17
        /*000a*/ 	.short	(.L_11 - .L_10)
.L_10:
        /*000c*/ 	.word	0x00000000
        /*0010*/ 	.short	0x0004
        /*0012*/ 	.short	0x0020
        /*0014*/ 	.byte	0x00, 0xf5, 0x21, 0x00


	//----- nvinfo : EIATTR_KPARAM_INFO
	.align		4
.L_11:
        /*0018*/ 	.byte	0x04, 0x17
        /*001a*/ 	.short	(.L_13 - .L_12)
.L_12:
        /*001c*/ 	.word	0x00000000
        /*0020*/ 	.short	0x0003
        /*0022*/ 	.short	0x0018
        /*0024*/ 	.byte	0x00, 0xf5, 0x21, 0x00


	//----- nvinfo : EIATTR_KPARAM_INFO
	.align		4
.L_13:
        /*0028*/ 	.byte	0x04, 0x17
        /*002a*/ 	.short	(.L_15 - .L_14)
.L_14:
        /*002c*/ 	.word	0x00000000
        /*0030*/ 	.short	0x0002
        /*0032*/ 	.short	0x0010
        /*0034*/ 	.byte	0x00, 0xf5, 0x21, 0x00


	//----- nvinfo : EIATTR_KPARAM_INFO
	.align		4
.L_15:
        /*0038*/ 	.byte	0x04, 0x17
        /*003a*/ 	.short	(.L_17 - .L_16)
.L_16:
        /*003c*/ 	.word	0x00000000
        /*0040*/ 	.short	0x0001
        /*0042*/ 	.short	0x0008
        /*0044*/ 	.byte	0x00, 0xf5, 0x21, 0x00


	//----- nvinfo : EIATTR_KPARAM_INFO
	.align		4
.L_17:
        /*0048*/ 	.byte	0x04, 0x17
        /*004a*/ 	.short	(.L_19 - .L_18)
.L_18:
        /*004c*/ 	.word	0x00000000
        /*0050*/ 	.short	0x0000
        /*0052*/ 	.short	0x0000
        /*0054*/ 	.byte	0x00, 0xf0, 0x11, 0x00


	//----- nvinfo : EIATTR_SPARSE_MMA_MASK
	.align		4
.L_19:
        /*0058*/ 	.byte	0x03, 0x50
        /*005a*/ 	.short	0x0000


	//----- nvinfo : EIATTR_MAXREG_COUNT
	.align		4
        /*005c*/ 	.byte	0x03, 0x1b
        /*005e*/ 	.short	0x00ff


	//----- nvinfo : EIATTR_MERCURY_ISA_VERSION
	.align		4
        /*0060*/ 	.byte	0x03, 0x5f
        /*0062*/ 	.short	0x0101


	//----- nvinfo : EIATTR_VRC_CTA_INIT_COUNT
	.align		4
        /*0064*/ 	.byte	0x02, 0x4a
	.zero		1
	.zero		1


	//----- nvinfo : EIATTR_EXIT_INSTR_OFFSETS
	.align		4
        /*0068*/ 	.byte	0x04, 0x1c
        /*006a*/ 	.short	(.L_21 - .L_20)


	//   ....[0]....
.L_20:
        /*006c*/ 	.word	0x00000070


	//   ....[1]....
        /*0070*/ 	.word	0x000009c0


	//----- nvinfo : EIATTR_CRS_STACK_SIZE
	.align		4
.L_21:
        /*0074*/ 	.byte	0x04, 0x1e
        /*0076*/ 	.short	(.L_23 - .L_22)
.L_22:
        /*0078*/ 	.word	0x00000000


	//----- nvinfo : EIATTR_CBANK_PARAM_SIZE
	.align		4
.L_23:
        /*007c*/ 	.byte	0x03, 0x19
        /*007e*/ 	.short	0x0028


	//----- nvinfo : EIATTR_PARAM_CBANK
	.align		4
        /*0080*/ 	.byte	0x04, 0x0a
        /*0082*/ 	.short	(.L_25 - .L_24)
	.align		4
.L_24:
        /*0084*/ 	.word	index@(.nv.constant0.DXbinaryentropy)
        /*0088*/ 	.short	0x0380
        /*008a*/ 	.short	0x0028


	//----- nvinfo : EIATTR_SW_WAR
	.align		4
.L_25:
        /*008c*/ 	.byte	0x04, 0x36
        /*008e*/ 	.short	(.L_27 - .L_26)
.L_26:
        /*0090*/ 	.word	0x00000008
.L_27:


//--------------------- .nv.callgraph             --------------------------
	.section	.nv.callgraph,"",@"SHT_CUDA_CALLGRAPH"
	.align	4
	.sectionentsize	8
	.align		4
        /*0000*/ 	.word	0x00000000
	.align		4
        /*0004*/ 	.word	0xffffffff
	.align		4
        /*0008*/ 	.word	0x00000000
	.align		4
        /*000c*/ 	.word	0xfffffffe
	.align		4
        /*0010*/ 	.word	0x00000000
	.align		4
        /*0014*/ 	.word	0xfffffffd
	.align		4
        /*0018*/ 	.word	0x00000000
	.align		4
        /*001c*/ 	.word	0xfffffffc


//--------------------- .text.DXbinaryentropy     --------------------------
	.section	.text.DXbinaryentropy,"ax",@progbits
	.align	128
        .global         DXbinaryentropy
        .type           DXbinaryentropy,@function
        .size           DXbinaryentropy,(.L_x_13 - DXbinaryentropy)
        .other          DXbinaryentropy,@"STO_CUDA_ENTRY STV_DEFAULT"
DXbinaryentropy:
.text.DXbinaryentropy:
[----:B------:R-:W-:Y:S01]  /*0000*/  LDC R1, c[0x0][0x37c] ;  /* 0x0000df00ff017b82 */ /* 0x000fe20000000800 */
[----:B------:R-:W0:Y:S07]  /*0010*/  S2R R0, SR_TID.X ;  /* 0x0000000000007919 */ /* 0x000e2e0000002100 */
[----:B------:R-:W0:Y:S01]  /*0020*/  S2UR UR4, SR_CTAID.X ;  /* 0x00000000000479c3 */ /* 0x000e220000002500 */
[----:B------:R-:W1:Y:S07]  /*0030*/  LDCU UR5, c[0x0][0x380] ;  /* 0x00007000ff0577ac */ /* 0x000e6e0008000800 */
[----:B------:R-:W0:Y:S02]  /*0040*/  LDC R3, c[0x0][0x360] ;  /* 0x0000d800ff037b82 */ /* 0x000e240000000800 */
[----:B0-----:R-:W-:-:S05]  /*0050*/  IMAD R0, R3, UR4, R0 ;  /* 0x0000000403007c24 */ /* 0x001fca000f8e0200 */
[----:B-1----:R-:W-:-:S13]  /*0060*/  ISETP.GE.AND P0, PT, R0, UR5, PT ;  /* 0x0000000500007c0c */ /* 0x002fda000bf06270 */
[----:B------:R-:W-:Y:S05]  /*0070*/  @P0 EXIT ;  /* 0x000000000000094d */ /* 0x000fea0003800000 */
[----:B------:R-:W0:Y:S01]  /*0080*/  LDC.64 R2, c[0x0][0x388] ;  /* 0x0000e200ff027b82 */ /* 0x000e220000000a00 */
[----:B------:R-:W1:Y:S07]  /*0090*/  LDCU.64 UR4, c[0x0][0x358] ;  /* 0x00006b00ff0477ac */ /* 0x000e6e0008000a00 */
[----:B------:R-:W2:Y:S01]  /*00a0*/  LDC.64 R8, c[0x0][0x390] ;  /* 0x0000e400ff087b82 */ /* 0x000ea20000000a00 */
[----:B0-----:R-:W-:-:S06]  /*00b0*/  IMAD.WIDE R2, R0, 0x8, R2 ;  /* 0x0000000800027825 */ /* 0x001fcc00078e0202 */
[----:B-1----:R-:W3:Y:S01]  /*00c0*/  LDG.E.64 R2, desc[UR4][R2.64] ;  /* 0x0000000402027981 */ /* 0x002ee2000c1e1b00 */
[----:B--2---:R-:W-:-:S06]  /*00d0*/  IMAD.WIDE R8, R0, 0x8, R8 ;  /* 0x0000000800087825 */ /* 0x004fcc00078e0208 */
[----:B------:R-:W2:Y:S01]  /*00e0*/  LDG.E.64 R8, desc[UR4][R8.64] ;  /* 0x0000000408087981 */ /* 0x000ea2000c1e1b00 */
[----:B------:R-:W0:Y:S03]  /*00f0*/  LDC.64 R4, c[0x0][0x398] ;  /* 0x0000e600ff047b82 */ /* 0x000e260000000a00 */
[----:B0-----:R-:W5:Y:S01]  /*0100*/  LDG.E.64 R4, desc[UR4][R4.64] ;  /* 0x0000000404047981 */ /* 0x001f62000c1e1b00 */
[----:B------:R-:W-:Y:S01]  /*0110*/  IMAD.MOV.U32 R10, RZ, RZ, 0x1 ;  /* 0x00000001ff0a7424 */ /* 0x000fe200078e00ff */
[----:B------:R-:W-:Y:S01]  /*0120*/  BSSY.RECONVERGENT B0, `(.L_x_0) ;  /* 0x0000016000007945 */ /* 0x000fe20003800200 */
[----:B---3--:R-:W-:-:S08]  /*0130*/  DADD R6, -R2, 1 ;  /* 0x3ff0000002067429 */ /* 0x008fd00000000100 */
[----:B--2---:R-:W-:-:S06]  /*0140*/  DMUL R6, R8, R6 ;  /* 0x0000000608067228 */ /* 0x004fcc0000000000 */
[----:B------:R-:W0:Y:S02]  /*0150*/  MUFU.RCP64H R11, R7 ;  /* 0x00000007000b7308 */ /* 0x000e240000001800 */
[----:B0-----:R-:W-:-:S08]  /*0160*/  DFMA R12, -R6, R10, 1 ;  /* 0x3ff00000060c742b */ /* 0x001fd0000000010a */
[----:B------:R-:W-:-:S08]  /*0170*/  DFMA R12, R12, R12, R12 ;  /* 0x0000000c0c0c722b */ /* 0x000fd0000000000c */
[----:B------:R-:W-:Y:S02]  /*0180*/  DFMA R12, R10, R12, R10 ;  /* 0x0000000c0a0c722b */ /* 0x000fe4000000000a */
[----:B------:R-:W-:-:S06]  /*0190*/  DADD R10, -R8, 1 ;  /* 0x3ff00000080a7429 */ /* 0x000fcc0000000100 */
[----:B------:R-:W-:Y:S02]  /*01a0*/  DFMA R8, -R6, R12, 1 ;  /* 0x3ff000000608742b */ /* 0x000fe4000000010c */
[----:B------:R-:W-:-:S06]  /*01b0*/  DMUL R10, R2, R10 ;  /* 0x0000000a020a7228 */ /* 0x000fcc0000000000 */
[----:B------:R-:W-:-:S04]  /*01c0*/  DFMA R8, R12, R8, R12 ;  /* 0x000000080c08722b */ /* 0x000fc8000000000c */
[----:B------:R-:W-:-:S04]  /*01d0*/  FSETP.GEU.AND P1, PT, |R11|, 6.5827683646048100446e-37, PT ;  /* 0x036000000b00780b */ /* 0x000fc80003f2e200 */
[----:B------:R-:W-:-:S08]  /*01e0*/  DMUL R2, R10, R8 ;  /* 0x000000080a027228 */ /* 0x000fd00000000000 */
[----:B------:R-:W-:-:S08]  /*01f0*/  DFMA R12, -R6, R2, R10 ;  /* 0x00000002060c722b */ /* 0x000fd0000000010a */
[----:B------:R-:W-:-:S10]  /*0200*/  DFMA R2, R8, R12, R2 ;  /* 0x0000000c0802722b */ /* 0x000fd40000000002 */
[----:B------:R-:W-:-:S05]  /*0210*/  FFMA R8, RZ, R7, R3 ;  /* 0x00000007ff087223 */ /* 0x000fca0000000003 */
[----:B------:R-:W-:-:S13]  /*0220*/  FSETP.GT.AND P0, PT, |R8|, 1.469367938527859385e-39, PT ;  /* 0x001000000800780b */ /* 0x000fda0003f04200 */
[----:B------:R-:W-:Y:S05]  /*0230*/  @P0 BRA P1, `(.L_x_1) ;  /* 0x0000000000100947 */ /* 0x000fea0000800000 */
[----:B------:R-:W-:Y:S01]  /*0240*/  IMAD.MOV.U32 R8, RZ, RZ, R6 ;  /* 0x000000ffff087224 */ /* 0x000fe200078e0006 */
[----:B------:R-:W-:Y:S01]  /*0250*/  MOV R12, 0x280 ;  /* 0x00000280000c7802 */ /* 0x000fe20000000f00 */
[----:B------:R-:W-:-:S07]  /*0260*/  IMAD.MOV.U32 R9, RZ, RZ, R7 ;  /* 0x000000ffff097224 */ /* 0x000fce00078e0007 */
[----:B-----5:R-:W-:Y:S05]  /*0270*/  CALL.REL.NOINC `($__internal_0_$__cuda_sm20_div_rn_f64_full) ;  /* 0x0000000400d47944 */ /* 0x020fea0003c00000 */
.L_x_1:
[----:B------:R-:W-:Y:S05]  /*0280*/  BSYNC.RECONVERGENT B0 ;  /* 0x0000000000007941 */ /* 0x000fea0003800200 */
.L_x_0:
[----:B------:R-:W-:Y:S01]  /*0290*/  ISETP.GT.AND P0, PT, R3, 0xfffff, PT ;  /* 0x000fffff0300780c */ /* 0x000fe20003f04270 */
[----:B------:R-:W-:Y:S01]  /*02a0*/  IMAD.MOV.U32 R8, RZ, RZ, R2 ;  /* 0x000000ffff087224 */ /* 0x000fe200078e0002 */
[----:B------:R-:W-:Y:S01]  /*02b0*/  BSSY.RECONVERGENT B0, `(.L_x_2) ;  /* 0x0000052000007945 */ /* 0x000fe20003800200 */
[--C-:B------:R-:W-:Y:S02]  /*02c0*/  IMAD.MOV.U32 R9, RZ, RZ, R3.reuse ;  /* 0x000000ffff097224 */ /* 0x100fe400078e0003 */
[----:B------:R-:W-:-:S08]  /*02d0*/  IMAD.MOV.U32 R6, RZ, RZ, R3 ;  /* 0x000000ffff067224 */ /* 0x000fd000078e0003 */
[----:B------:R-:W-:-:S10]  /*02e0*/  @!P0 DMUL R8, R8, 1.80143985094819840000e+16 ;  /* 0x4350000008088828 */ /* 0x000fd40000000000 */
[----:B------:R-:W-:Y:S02]  /*02f0*/  @!P0 IMAD.MOV.U32 R6, RZ, RZ, R9 ;  /* 0x000000ffff068224 */ /* 0x000fe400078e0009 */
[----:B------:R-:W-:Y:S02]  /*0300*/  @!P0 IMAD.MOV.U32 R2, RZ, RZ, R8 ;  /* 0x000000ffff028224 */ /* 0x000fe400078e0008 */
[----:B------:R-:W-:-:S05]  /*0310*/  VIADD R3, R6, 0xffffffff ;  /* 0xffffffff06037836 */ /* 0x000fca0000000000 */
[----:B------:R-:W-:Y:S01]  /*0320*/  ISETP.GT.U32.AND P1, PT, R3, 0x7feffffe, PT ;  /* 0x7feffffe0300780c */ /* 0x000fe20003f24070 */
[----:B------:R-:W-:Y:S02]  /*0330*/  IMAD.MOV.U32 R3, RZ, RZ, -0x3ff ;  /* 0xfffffc01ff037424 */ /* 0x000fe400078e00ff */
[----:B------:R-:W-:-:S10]  /*0340*/  @!P0 IMAD.MOV.U32 R3, RZ, RZ, -0x435 ;  /* 0xfffffbcbff038424 */ /* 0x000fd400078e00ff */
[----:B------:R-:W-:Y:S05]  /*0350*/  @P1 BRA `(.L_x_3) ;  /* 0x0000000400041947 */ /* 0x000fea0003800000 */
[C---:B------:R-:W-:Y:S01]  /*0360*/  LOP3.LUT R7, R6.reuse, 0xfffff, RZ, 0xc0, !PT ;  /* 0x000fffff06077812 */ /* 0x040fe200078ec0ff */
[----:B------:R-:W-:Y:S01]  /*0370*/  IMAD.MOV.U32 R8, RZ, RZ, R2 ;  /* 0x000000ffff087224 */ /* 0x000fe200078e0002 */
[----:B------:R-:W-:Y:S01]  /*0380*/  UMOV UR6, 0x3ae80f1e ;  /* 0x3ae80f1e00067882 */ /* 0x000fe20000000000 */
[----:B------:R-:W-:Y:S01]  /*0390*/  IMAD.MOV.U32 R10, RZ, RZ, RZ ;  /* 0x000000ffff0a7224 */ /* 0x000fe200078e00ff */
[----:B------:R-:W-:Y:S01]  /*03a0*/  LOP3.LUT R9, R7, 0x3ff00000, RZ, 0xfc, !PT ;  /* 0x3ff0000007097812 */ /* 0x000fe200078efcff */
[----:B------:R-:W-:Y:S01]  /*03b0*/  IMAD.MOV.U32 R18, RZ, RZ, -0x748574fc ;  /* 0x8b7a8b04ff127424 */ /* 0x000fe200078e00ff */
[----:B------:R-:W-:Y:S01]  /*03c0*/  UMOV UR7, 0x3eb1380b ;  /* 0x3eb1380b00077882 */ /* 0x000fe20000000000 */
[----:B------:R-:W-:Y:S01]  /*03d0*/  IMAD.MOV.U32 R19, RZ, RZ, 0x3ed0ee25 ;  /* 0x3ed0ee25ff137424 */ /* 0x000fe200078e00ff */
[----:B------:R-:W-:Y:S01]  /*03e0*/  ISETP.GE.U32.AND P0, PT, R9, 0x3ff6a09f, PT ;  /* 0x3ff6a09f0900780c */ /* 0x000fe20003f06070 */
[----:B------:R-:W-:Y:S01]  /*03f0*/  UMOV UR8, 0x80000000 ;  /* 0x8000000000087882 */ /* 0x000fe20000000000 */
[----:B------:R-:W-:Y:S01]  /*0400*/  LEA.HI R6, R6, R3, RZ, 0xc ;  /* 0x0000000306067211 */ /* 0x000fe200078f60ff */
[----:B------:R-:W-:-:S10]  /*0410*/  UMOV UR9, 0x43300000 ;  /* 0x4330000000097882 */ /* 0x000fd40000000000 */
[----:B------:R-:W-:Y:S02]  /*0420*/  @P0 VIADD R7, R9, 0xfff00000 ;  /* 0xfff0000009070836 */ /* 0x000fe40000000000 */
[----:B------:R-:W-:Y:S02]  /*0430*/  @P0 VIADD R6, R6, 0x1 ;  /* 0x0000000106060836 */ /* 0x000fe40000000000 */
[----:B------:R-:W-:-:S06]  /*0440*/  @P0 IMAD.MOV.U32 R9, RZ, RZ, R7 ;  /* 0x000000ffff090224 */ /* 0x000fcc00078e0007 */
[C---:B------:R-:W-:Y:S02]  /*0450*/  DADD R16, R8.reuse, 1 ;  /* 0x3ff0000008107429 */ /* 0x040fe40000000000 */
[----:B------:R-:W-:-:S04]  /*0460*/  DADD R8, R8, -1 ;  /* 0xbff0000008087429 */ /* 0x000fc80000000000 */
[----:B------:R-:W0:Y:S02]  /*0470*/  MUFU.RCP64H R11, R17 ;  /* 0x00000011000b7308 */ /* 0x000e240000001800 */
[----:B0-----:R-:W-:-:S08]  /*0480*/  DFMA R12, -R16, R10, 1 ;  /* 0x3ff00000100c742b */ /* 0x001fd0000000010a */
[----:B------:R-:W-:-:S08]  /*0490*/  DFMA R12, R12, R12, R12 ;  /* 0x0000000c0c0c722b */ /* 0x000fd0000000000c */
[----:B------:R-:W-:-:S08]  /*04a0*/  DFMA R10, R10, R12, R10 ;  /* 0x0000000c0a0a722b */ /* 0x000fd0000000000a */
[----:B------:R-:W-:-:S08]  /*04b0*/  DMUL R12, R8, R10 ;  /* 0x0000000a080c7228 */ /* 0x000fd00000000000 */
[----:B------:R-:W-:-:S08]  /*04c0*/  DFMA R12, R8, R10, R12 ;  /* 0x0000000a080c722b */ /* 0x000fd0000000000c */
[----:B------:R-:W-:Y:S02]  /*04d0*/  DMUL R14, R12, R12 ;  /* 0x0000000c0c0e7228 */ /* 0x000fe40000000000 */
[----:B------:R-:W-:-:S06]  /*04e0*/  DADD R2, R8, -R12 ;  /* 0x0000000008027229 */ /* 0x000fcc000000080c */
[----:B------:R-:W-:Y:S01]  /*04f0*/  DFMA R16, R14, UR6, R18 ;  /* 0x000000060e107c2b */ /* 0x000fe20008000012 */
[----:B------:R-:W-:Y:S01]  /*0500*/  UMOV UR6, 0x9f02676f ;  /* 0x9f02676f00067882 */ /* 0x000fe20000000000 */
[----:B------:R-:W-:Y:S01]  /*0510*/  UMOV UR7, 0x3ef3b266 ;  /* 0x3ef3b26600077882 */ /* 0x000fe20000000000 */
[----:B------:R-:W-:Y:S01]  /*0520*/  LOP3.LUT R18, R6, 0x80000000, RZ, 0x3c, !PT ;  /* 0x8000000006127812 */ /* 0x000fe200078e3cff */
[----:B------:R-:W-:Y:S01]  /*0530*/  IMAD.MOV.U32 R19, RZ, RZ, 0x43300000 ;  /* 0x43300000ff137424 */ /* 0x000fe200078e00ff */
[----:B------:R-:W-:-:S03]  /*0540*/  DADD R6, R2, R2 ;  /* 0x0000000002067229 */ /* 0x000fc60000000002 */
[----:B------:R-:W-:Y:S01]  /*0550*/  DFMA R16, R14, R16, UR6 ;  /* 0x000000060e107e2b */ /* 0x000fe20008000010 */
[----:B------:R-:W-:Y:S01]  /*0560*/  UMOV UR6, 0xa9ab0956 ;  /* 0xa9ab095600067882 */ /* 0x000fe20000000000 */
[----:B------:R-:W-:Y:S01]  /*0570*/  UMOV UR7, 0x3f1745cb ;  /* 0x3f1745cb00077882 */ /* 0x000fe20000000000 */
[----:B------:R-:W-:Y:S01]  /*0580*/  DADD R2, R18, -UR8 ;  /* 0x8000000812027e29 */ /* 0x000fe20008000000 */
[----:B------:R-:W-:Y:S01]  /*0590*/  UMOV UR8, 0xfefa39ef ;  /* 0xfefa39ef00087882 */ /* 0x000fe20000000000 */
[----:B------:R-:W-:Y:S01]  /*05a0*/  UMOV UR9, 0x3fe62e42 ;  /* 0x3fe62e4200097882 */ /* 0x000fe20000000000 */
[----:B------:R-:W-:Y:S02]  /*05b0*/  DFMA R8, R8, -R12, R6 ;  /* 0x8000000c0808722b */ /* 0x000fe40000000006 */
[----:B------:R-:W-:Y:S01]  /*05c0*/  DFMA R16, R14, R16, UR6 ;  /* 0x000000060e107e2b */ /* 0x000fe20008000010 */
[----:B------:R-:W-:Y:S01]  /*05d0*/  UMOV UR6, 0x2d1b5154 ;  /* 0x2d1b515400067882 */ /* 0x000fe20000000000 */
[----:B------:R-:W-:Y:S01]  /*05e0*/  UMOV UR7, 0x3f3c71c7 ;  /* 0x3f3c71c700077882 */ /* 0x000fe20000000000 */
[----:B------:R-:W-:-:S03]  /*05f0*/  DFMA R6, R2, UR8, R12 ;  /* 0x0000000802067c2b */ /* 0x000fc6000800000c */
[----:B------:R-:W-:Y:S02]  /*0600*/  DMUL R8, R10, R8 ;  /* 0x000000080a087228 */ /* 0x000fe40000000000 */
[----:B------:R-:W-:Y:S01]  /*0610*/  DFMA R16, R14, R16, UR6 ;  /* 0x000000060e107e2b */ /* 0x000fe20008000010 */
[----:B------:R-:W-:Y:S01]  /*0620*/  UMOV UR6, 0x923be72d ;  /* 0x923be72d00067882 */ /* 0x000fe20000000000 */
[----:B------:R-:W-:-:S06]  /*0630*/  UMOV UR7, 0x3f624924 ;  /* 0x3f62492400077882 */ /* 0x000fcc0000000000 */
        /* <DEDUP_REMOVED lines=8> */
[----:B------:R-:W-:Y:S02]  /*06c0*/  UMOV UR7, 0x3fe62e42 ;  /* 0x3fe62e4200077882 */ /* 0x000fe40000000000 */
[----:B------:R-:W-:Y:S01]  /*06d0*/  DFMA R18, R2, -UR6, R6 ;  /* 0x8000000602127c2b */ /* 0x000fe20008000006 */
[----:B------:R-:W-:Y:S01]  /*06e0*/  UMOV UR6, 0x3b39803f ;  /* 0x3b39803f00067882 */ /* 0x000fe20000000000 */
[----:B------:R-:W-:Y:S02]  /*06f0*/  UMOV UR7, 0x3c7abc9e ;  /* 0x3c7abc9e00077882 */ /* 0x000fe40000000000 */
[----:B------:R-:W-:-:S04]  /*0700*/  DMUL R16, R14, R16 ;  /* 0x000000100e107228 */ /* 0x000fc80000000000 */
[----:B------:R-:W-:-:S04]  /*0710*/  DADD R18, -R12, R18 ;  /* 0x000000000c127229 */ /* 0x000fc80000000112 */
[----:B------:R-:W-:-:S08]  /*0720*/  DFMA R8, R12, R16, R8 ;  /* 0x000000100c08722b */ /* 0x000fd00000000008 */
[----:B------:R-:W-:-:S08]  /*0730*/  DADD R8, R8, -R18 ;  /* 0x0000000008087229 */ /* 0x000fd00000000812 */
[----:B------:R-:W-:-:S08]  /*0740*/  DFMA R8, R2, UR6, R8 ;  /* 0x0000000602087c2b */ /* 0x000fd00008000008 */
[----:B------:R-:W-:Y:S01]  /*0750*/  DADD R8, R6, R8 ;  /* 0x0000000006087229 */ /* 0x000fe20000000008 */
[----:B------:R-:W-:Y:S10]  /*0760*/  BRA `(.L_x_4) ;  /* 0x0000000000187947 */ /* 0x000ff40003800000 */
.L_x_3:
[----:B------:R-:W-:Y:S01]  /*0770*/  IMAD.MOV.U32 R2, RZ, RZ, 0x0 ;  /* 0x00000000ff027424 */ /* 0x000fe200078e00ff */
[----:B------:R-:W-:Y:S01]  /*0780*/  LOP3.LUT P0, RZ, R9, 0x7fffffff, RZ, 0xc0, !PT ;  /* 0x7fffffff09ff7812 */ /* 0x000fe2000780c0ff */
[----:B------:R-:W-:-:S06]  /*0790*/  IMAD.MOV.U32 R3, RZ, RZ, 0x7ff00000 ;  /* 0x7ff00000ff037424 */ /* 0x000fcc00078e00ff */
[----:B------:R-:W-:-:S10]  /*07a0*/  DFMA R2, R8, R2, +INF ;  /* 0x7ff000000802742b */ /* 0x000fd40000000002 */
[----:B------:R-:W-:Y:S02]  /*07b0*/  FSEL R8, R2, RZ, P0 ;  /* 0x000000ff02087208 */ /* 0x000fe40000000000 */
[----:B------:R-:W-:-:S07]  /*07c0*/  FSEL R9, R3, -QNAN , P0 ;  /* 0xfff0000003097808 */ /* 0x000fce0000000000 */
.L_x_4:
[----:B------:R-:W-:Y:S05]  /*07d0*/  BSYNC.RECONVERGENT B0 ;  /* 0x0000000000007941 */ /* 0x000fea0003800200 */
.L_x_2:
[----:B------:R-:W0:Y:S01]  /*07e0*/  LDCU UR6, c[0x0][0x380] ;  /* 0x00007000ff0677ac */ /* 0x000e220008000800 */
[----:B------:R-:W-:Y:S01]  /*07f0*/  IMAD.MOV.U32 R2, RZ, RZ, 0x1 ;  /* 0x00000001ff027424 */ /* 0x000fe200078e00ff */
[----:B-----5:R-:W-:Y:S01]  /*0800*/  DMUL R12, R4, R8 ;  /* 0x00000008040c7228 */ /* 0x020fe20000000000 */
[----:B------:R-:W-:Y:S09]  /*0810*/  BSSY.RECONVERGENT B0, `(.L_x_5) ;  /* 0x0000015000007945 */ /* 0x000ff20003800200 */
[----:B------:R-:W-:Y:S01]  /*0820*/  FSETP.GEU.AND P1, PT, |R13|, 6.5827683646048100446e-37, PT ;  /* 0x036000000d00780b */ /* 0x000fe20003f2e200 */
[----:B0-----:R-:W0:Y:S08]  /*0830*/  I2F.F64 R6, UR6 ;  /* 0x0000000600067d12 */ /* 0x001e300008201c00 */
[----:B0-----:R-:W0:Y:S02]  /*0840*/  MUFU.RCP64H R3, R7 ;  /* 0x0000000700037308 */ /* 0x001e240000001800 */
[----:B0-----:R-:W-:-:S08]  /*0850*/  DFMA R10, -R6, R2, 1 ;  /* 0x3ff00000060a742b */ /* 0x001fd00000000102 */
[----:B------:R-:W-:-:S08]  /*0860*/  DFMA R10, R10, R10, R10 ;  /* 0x0000000a0a0a722b */ /* 0x000fd0000000000a */
[----:B------:R-:W-:-:S08]  /*0870*/  DFMA R10, R2, R10, R2 ;  /* 0x0000000a020a722b */ /* 0x000fd00000000002 */
[----:B------:R-:W-:-:S08]  /*0880*/  DFMA R2, -R6, R10, 1 ;  /* 0x3ff000000602742b */ /* 0x000fd0000000010a */
[----:B------:R-:W-:-:S08]  /*0890*/  DFMA R2, R10, R2, R10 ;  /* 0x000000020a02722b */ /* 0x000fd0000000000a */
[----:B------:R-:W-:-:S08]  /*08a0*/  DMUL R4, R12, R2 ;  /* 0x000000020c047228 */ /* 0x000fd00000000000 */
[----:B------:R-:W-:-:S08]  /*08b0*/  DFMA R8, -R6, R4, R12 ;  /* 0x000000040608722b */ /* 0x000fd0000000010c */
[----:B------:R-:W-:-:S10]  /*08c0*/  DFMA R2, R2, R8, R4 ;  /* 0x000000080202722b */ /* 0x000fd40000000004 */
[----:B------:R-:W-:-:S05]  /*08d0*/  FFMA R4, RZ, R7, R3 ;  /* 0x00000007ff047223 */ /* 0x000fca0000000003 */
[----:B------:R-:W-:-:S13]  /*08e0*/  FSETP.GT.AND P0, PT, |R4|, 1.469367938527859385e-39, PT ;  /* 0x001000000400780b */ /* 0x000fda0003f04200 */
[----:B------:R-:W-:Y:S05]  /*08f0*/  @P0 BRA P1, `(.L_x_6) ;  /* 0x0000000000180947 */ /* 0x000fea0000800000 */
[----:B------:R-:W-:Y:S01]  /*0900*/  IMAD.MOV.U32 R10, RZ, RZ, R12 ;  /* 0x000000ffff0a7224 */ /* 0x000fe200078e000c */
[----:B------:R-:W-:Y:S01]  /*0910*/  MOV R9, R7 ;  /* 0x0000000700097202 */ /* 0x000fe20000000f00 */
[----:B------:R-:W-:Y:S01]  /*0920*/  IMAD.MOV.U32 R11, RZ, RZ, R13 ;  /* 0x000000ffff0b7224 */ /* 0x000fe200078e000d */
[----:B------:R-:W-:Y:S01]  /*0930*/  MOV R12, 0x960 ;  /* 0x00000960000c7802 */ /* 0x000fe20000000f00 */
[----:B------:R-:W-:-:S07]  /*0940*/  IMAD.MOV.U32 R8, RZ, RZ, R6 ;  /* 0x000000ffff087224 */ /* 0x000fce00078e0006 */
[----:B------:R-:W-:Y:S05]  /*0950*/  CALL.REL.NOINC `($__internal_0_$__cuda_sm20_div_rn_f64_full) ;  /* 0x00000000001c7944 */ /* 0x000fea0003c00000 */
.L_x_6:
[----:B------:R-:W-:Y:S05]  /*0960*/  BSYNC.RECONVERGENT B0 ;  /* 0x0000000000007941 */ /* 0x000fea0003800200 */
.L_x_5:
[----:B------:R-:W0:Y:S02]  /*0970*/  LDC.64 R4, c[0x0][0x3a0] ;  /* 0x0000e800ff047b82 */ /* 0x000e240000000a00 */
[----:B0-----:R-:W-:-:S05]  /*0980*/  IMAD.WIDE R4, R0, 0x8, R4 ;  /* 0x0000000800047825 */ /* 0x001fca00078e0204 */
[----:B------:R-:W2:Y:S02]  /*0990*/  LDG.E.64 R6, desc[UR4][R4.64] ;  /* 0x0000000404067981 */ /* 0x000ea4000c1e1b00 */
[----:B--2---:R-:W-:-:S07]  /*09a0*/  DADD R6, R6, R2 ;  /* 0x0000000006067229 */ /* 0x004fce0000000002 */
[----:B------:R-:W-:Y:S01]  /*09b0*/  STG.E.64 desc[UR4][R4.64], R6 ;  /* 0x0000000604007986 */ /* 0x000fe2000c101b04 */
[----:B------:R-:W-:Y:S05]  /*09c0*/  EXIT ;  /* 0x000000000000794d */ /* 0x000fea0003800000 */
        .weak           $__internal_0_$__cuda_sm20_div_rn_f64_full
        .type           $__internal_0_$__cuda_sm20_div_rn_f64_full,@function
        .size           $__internal_0_$__cuda_sm20_div_rn_f64_full,(.L_x_13 - $__internal_0_$__cuda_sm20_div_rn_f64_full)
$__internal_0_$__cuda_sm20_div_rn_f64_full:
[C---:B------:R-:W-:Y:S01]  /*09d0*/  FSETP.GEU.AND P0, PT, |R9|.reuse, 1.469367938527859385e-39, PT ;  /* 0x001000000900780b */ /* 0x040fe20003f0e200 */
[----:B------:R-:W-:Y:S01]  /*09e0*/  IMAD.MOV.U32 R18, RZ, RZ, 0x1 ;  /* 0x00000001ff127424 */ /* 0x000fe200078e00ff */
[----:B------:R-:W-:Y:S01]  /*09f0*/  LOP3.LUT R6, R9, 0x800fffff, RZ, 0xc0, !PT ;  /* 0x800fffff09067812 */ /* 0x000fe200078ec0ff */
[----:B------:R-:W-:Y:S01]  /*0a00*/  BSSY.RECONVERGENT B1, `(.L_x_7) ;  /* 0x0000055000017945 */ /* 0x000fe20003800200 */
[C---:B------:R-:W-:Y:S02]  /*0a10*/  FSETP.GEU.AND P2, PT, |R11|.reuse, 1.469367938527859385e-39, PT ;  /* 0x001000000b00780b */ /* 0x040fe40003f4e200 */
[----:B------:R-:W-:Y:S01]  /*0a20*/  LOP3.LUT R7, R6, 0x3ff00000, RZ, 0xfc, !PT ;  /* 0x3ff0000006077812 */ /* 0x000fe200078efcff */
[----:B------:R-:W-:Y:S01]  /*0a30*/  IMAD.MOV.U32 R6, RZ, RZ, R8 ;  /* 0x000000ffff067224 */ /* 0x000fe200078e0008 */
[----:B------:R-:W-:Y:S02]  /*0a40*/  LOP3.LUT R13, R11, 0x7ff00000, RZ, 0xc0, !PT ;  /* 0x7ff000000b0d7812 */ /* 0x000fe400078ec0ff */
[----:B------:R-:W-:-:S03]  /*0a50*/  LOP3.LUT R16, R9, 0x7ff00000, RZ, 0xc0, !PT ;  /* 0x7ff0000009107812 */ /* 0x000fc600078ec0ff */
[----:B------:R-:W-:Y:S01]  /*0a60*/  @!P0 DMUL R6, R8, 8.98846567431157953865e+307 ;  /* 0x7fe0000008068828 */ /* 0x000fe20000000000 */
[----:B------:R-:W-:-:S03]  /*0a70*/  ISETP.GE.U32.AND P1, PT, R13, R16, PT ;  /* 0x000000100d00720c */ /* 0x000fc60003f26070 */
[----:B------:R-:W-:Y:S01]  /*0a80*/  @!P2 LOP3.LUT R14, R9, 0x7ff00000, RZ, 0xc0, !PT ;  /* 0x7ff00000090ea812 */ /* 0x000fe200078ec0ff */
[----:B------:R-:W-:Y:S01]  /*0a90*/  @!P2 IMAD.MOV.U32 R20, RZ, RZ, RZ ;  /* 0x000000ffff14a224 */ /* 0x000fe200078e00ff */
[----:B------:R-:W0:Y:S02]  /*0aa0*/  MUFU.RCP64H R19, R7 ;  /* 0x0000000700137308 */ /* 0x000e240000001800 */
[----:B------:R-:W-:Y:S01]  /*0ab0*/  @!P2 ISETP.GE.U32.AND P3, PT, R13, R14, PT ;  /* 0x0000000e0d00a20c */ /* 0x000fe20003f66070 */
[----:B------:R-:W-:-:S05]  /*0ac0*/  IMAD.MOV.U32 R14, RZ, RZ, 0x1ca00000 ;  /* 0x1ca00000ff0e7424 */ /* 0x000fca00078e00ff */
[----:B------:R-:W-:-:S04]  /*0ad0*/  @!P2 SEL R15, R14, 0x63400000, !P3 ;  /* 0x634000000e0fa807 */ /* 0x000fc80005800000 */
[----:B------:R-:W-:-:S04]  /*0ae0*/  @!P2 LOP3.LUT R15, R15, 0x80000000, R11, 0xf8, !PT ;  /* 0x800000000f0fa812 */ /* 0x000fc800078ef80b */
[----:B------:R-:W-:Y:S01]  /*0af0*/  @!P2 LOP3.LUT R21, R15, 0x100000, RZ, 0xfc, !PT ;  /* 0x001000000f15a812 */ /* 0x000fe200078efcff */
[----:B0-----:R-:W-:-:S08]  /*0b00*/  DFMA R2, R18, -R6, 1 ;  /* 0x3ff000001202742b */ /* 0x001fd00000000806 */
[----:B------:R-:W-:-:S08]  /*0b10*/  DFMA R2, R2, R2, R2 ;  /* 0x000000020202722b */ /* 0x000fd00000000002 */
[----:B------:R-:W-:Y:S01]  /*0b20*/  DFMA R18, R18, R2, R18 ;  /* 0x000000021212722b */ /* 0x000fe20000000012 */
[----:B------:R-:W-:Y:S01]  /*0b30*/  SEL R3, R14, 0x63400000, !P1 ;  /* 0x634000000e037807 */ /* 0x000fe20004800000 */
[----:B------:R-:W-:-:S03]  /*0b40*/  IMAD.MOV.U32 R2, RZ, RZ, R10 ;  /* 0x000000ffff027224 */ /* 0x000fc600078e000a */
[----:B------:R-:W-:-:S03]  /*0b50*/  LOP3.LUT R3, R3, 0x800fffff, R11, 0xf8, !PT ;  /* 0x800fffff03037812 */ /* 0x000fc600078ef80b */
[----:B------:R-:W-:-:S03]  /*0b60*/  DFMA R22, R18, -R6, 1 ;  /* 0x3ff000001216742b */ /* 0x000fc60000000806 */
[----:B------:R-:W-:-:S05]  /*0b70*/  @!P2 DFMA R2, R2, 2, -R20 ;  /* 0x400000000202a82b */ /* 0x000fca0000000814 */
[----:B------:R-:W-:Y:S01]  /*0b80*/  DFMA R18, R18, R22, R18 ;  /* 0x000000161212722b */ /* 0x000fe20000000012 */
[----:B------:R-:W-:Y:S02]  /*0b90*/  IMAD.MOV.U32 R23, RZ, RZ, R13 ;  /* 0x000000ffff177224 */ /* 0x000fe400078e000d */
[----:B------:R-:W-:Y:S01]  /*0ba0*/  IMAD.MOV.U32 R22, RZ, RZ, R16 ;  /* 0x000000ffff167224 */ /* 0x000fe200078e0010 */
[----:B------:R-:W-:Y:S02]  /*0bb0*/  @!P0 LOP3.LUT R22, R7, 0x7ff00000, RZ, 0xc0, !PT ;  /* 0x7ff0000007168812 */ /* 0x000fe400078ec0ff */
[----:B------:R-:W-:Y:S02]  /*0bc0*/  @!P2 LOP3.LUT R23, R3, 0x7ff00000, RZ, 0xc0, !PT ;  /* 0x7ff000000317a812 */ /* 0x000fe400078ec0ff */
[----:B------:R-:W-:Y:S01]  /*0bd0*/  DMUL R20, R18, R2 ;  /* 0x0000000212147228 */ /* 0x000fe20000000000 */
[----:B------:R-:W-:Y:S02]  /*0be0*/  VIADD R24, R22, 0xffffffff ;  /* 0xffffffff16187836 */ /* 0x000fe40000000000 */
[----:B------:R-:W-:-:S05]  /*0bf0*/  VIADD R15, R23, 0xffffffff ;  /* 0xffffffff170f7836 */ /* 0x000fca0000000000 */
[----:B------:R-:W-:Y:S01]  /*0c00*/  DFMA R16, R20, -R6, R2 ;  /* 0x800000061410722b */ /* 0x000fe20000000002 */
[----:B------:R-:W-:-:S04]  /*0c10*/  ISETP.GT.U32.AND P0, PT, R15, 0x7feffffe, PT ;  /* 0x7feffffe0f00780c */ /* 0x000fc80003f04070 */
[----:B------:R-:W-:-:S03]  /*0c20*/  ISETP.GT.U32.OR P0, PT, R24, 0x7feffffe, P0 ;  /* 0x7feffffe1800780c */ /* 0x000fc60000704470 */
[----:B------:R-:W-:-:S10]  /*0c30*/  DFMA R16, R18, R16, R20 ;  /* 0x000000101210722b */ /* 0x000fd40000000014 */
[----:B------:R-:W-:Y:S05]  /*0c40*/  @P0 BRA `(.L_x_8) ;  /* 0x00000000006c0947 */ /* 0x000fea0003800000 */
[----:B------:R-:W-:-:S04]  /*0c50*/  LOP3.LUT R18, R9, 0x7ff00000, RZ, 0xc0, !PT ;  /* 0x7ff0000009127812 */ /* 0x000fc800078ec0ff */
[CC--:B------:R-:W-:Y:S02]  /*0c60*/  VIADDMNMX R10, R13.reuse, -R18.reuse, 0xb9600000, !PT ;  /* 0xb96000000d0a7446 */ /* 0x0c0fe40007800912 */
[----:B------:R-:W-:Y:S02]  /*0c70*/  ISETP.GE.U32.AND P0, PT, R13, R18, PT ;  /* 0x000000120d00720c */ /* 0x000fe40003f06070 */
[----:B------:R-:W-:Y:S02]  /*0c80*/  VIMNMX R10, PT, PT, R10, 0x46a00000, PT ;  /* 0x46a000000a0a7848 */ /* 0x000fe40003fe0100 */
[----:B------:R-:W-:-:S05]  /*0c90*/  SEL R13, R14, 0x63400000, !P0 ;  /* 0x634000000e0d7807 */ /* 0x000fca0004000000 */
[----:B------:R-:W-:Y:S02]  /*0ca0*/  IMAD.IADD R13, R10, 0x1, -R13 ;  /* 0x000000010a0d7824 */ /* 0x000fe400078e0a0d */
[----:B------:R-:W-:Y:S02]  /*0cb0*/  IMAD.MOV.U32 R10, RZ, RZ, RZ ;  /* 0x000000ffff0a7224 */ /* 0x000fe400078e00ff */
[----:B------:R-:W-:-:S06]  /*0cc0*/  VIADD R11, R13, 0x7fe00000 ;  /* 0x7fe000000d0b7836 */ /* 0x000fcc0000000000 */
[----:B------:R-:W-:-:S10]  /*0cd0*/  DMUL R14, R16, R10 ;  /* 0x0000000a100e7228 */ /* 0x000fd40000000000 */
[----:B------:R-:W-:-:S13]  /*0ce0*/  FSETP.GTU.AND P0, PT, |R15|, 1.469367938527859385e-39, PT ;  /* 0x001000000f00780b */ /* 0x000fda0003f0c200 */
[----:B------:R-:W-:Y:S05]  /*0cf0*/  @P0 BRA `(.L_x_9) ;  /* 0x0000000000940947 */ /* 0x000fea0003800000 */
[----:B------:R-:W-:Y:S01]  /*0d00*/  DFMA R2, R16, -R6, R2 ;  /* 0x800000061002722b */ /* 0x000fe20000000002 */
[----:B------:R-:W-:-:S09]  /*0d10*/  IMAD.MOV.U32 R10, RZ, RZ, RZ ;  /* 0x000000ffff0a7224 */ /* 0x000fd200078e00ff */
[C---:B------:R-:W-:Y:S02]  /*0d20*/  FSETP.NEU.AND P0, PT, R3.reuse, RZ, PT ;  /* 0x000000ff0300720b */ /* 0x040fe40003f0d000 */
[----:B------:R-:W-:-:S04]  /*0d30*/  LOP3.LUT R9, R3, 0x80000000, R9, 0x48, !PT ;  /* 0x8000000003097812 */ /* 0x000fc800078e4809 */
[----:B------:R-:W-:-:S07]  /*0d40*/  LOP3.LUT R11, R9, R11, RZ, 0xfc, !PT ;  /* 0x0000000b090b7212 */ /* 0x000fce00078efcff */
[----:B------:R-:W-:Y:S05]  /*0d50*/  @!P0 BRA `(.L_x_9) ;  /* 0x00000000007c8947 */ /* 0x000fea0003800000 */
[----:B------:R-:W-:Y:S01]  /*0d60*/  IADD3 R3, PT, PT, -R13, RZ, RZ ;  /* 0x000000ff0d037210 */ /* 0x000fe20007ffe1ff */
[----:B------:R-:W-:Y:S01]  /*0d70*/  IMAD.MOV.U32 R2, RZ, RZ, RZ ;  /* 0x000000ffff027224 */ /* 0x000fe200078e00ff */
[----:B------:R-:W-:-:S05]  /*0d80*/  DMUL.RP R10, R16, R10 ;  /* 0x0000000a100a7228 */ /* 0x000fca0000008000 */
[----:B------:R-:W-:-:S05]  /*0d90*/  DFMA R2, R14, -R2, R16 ;  /* 0x800000020e02722b */ /* 0x000fca0000000010 */
[----:B------:R-:W-:Y:S02]  /*0da0*/  LOP3.LUT R9, R11, R9, RZ, 0x3c, !PT ;  /* 0x000000090b097212 */ /* 0x000fe400078e3cff */
[----:B------:R-:W-:-:S04]  /*0db0*/  IADD3 R2, PT, PT, -R13, -0x43300000, RZ ;  /* 0xbcd000000d027810 */ /* 0x000fc80007ffe1ff */
[----:B------:R-:W-:-:S04]  /*0dc0*/  FSETP.NEU.AND P0, PT, |R3|, R2, PT ;  /* 0x000000020300720b */ /* 0x000fc80003f0d200 */
[----:B------:R-:W-:Y:S02]  /*0dd0*/  FSEL R14, R10, R14, !P0 ;  /* 0x0000000e0a0e7208 */ /* 0x000fe40004000000 */
[----:B------:R-:W-:Y:S01]  /*0de0*/  FSEL R15, R9, R15, !P0 ;  /* 0x0000000f090f7208 */ /* 0x000fe20004000000 */
[----:B------:R-:W-:Y:S06]  /*0df0*/  BRA `(.L_x_9) ;  /* 0x0000000000547947 */ /* 0x000fec0003800000 */
.L_x_8:
[----:B------:R-:W-:-:S14]  /*0e00*/  DSETP.NAN.AND P0, PT, R10, R10, PT ;  /* 0x0000000a0a00722a */ /* 0x000fdc0003f08000 */
[----:B------:R-:W-:Y:S05]  /*0e10*/  @P0 BRA `(.L_x_10) ;  /* 0x0000000000440947 */ /* 0x000fea0003800000 */
[----:B------:R-:W-:-:S14]  /*0e20*/  DSETP.NAN.AND P0, PT, R8, R8, PT ;  /* 0x000000080800722a */ /* 0x000fdc0003f08000 */
[----:B------:R-:W-:Y:S05]  /*0e30*/  @P0 BRA `(.L_x_11) ;  /* 0x0000000000300947 */ /* 0x000fea0003800000 */
[----:B------:R-:W-:Y:S01]  /*0e40*/  ISETP.NE.AND P0, PT, R23, R22, PT ;  /* 0x000000161700720c */ /* 0x000fe20003f05270 */
[----:B------:R-:W-:Y:S02]  /*0e50*/  IMAD.MOV.U32 R14, RZ, RZ, 0x0 ;  /* 0x00000000ff0e7424 */ /* 0x000fe400078e00ff */
[----:B------:R-:W-:-:S10]  /*0e60*/  IMAD.MOV.U32 R15, RZ, RZ, -0x80000 ;  /* 0xfff80000ff0f7424 */ /* 0x000fd400078e00ff */
[----:B------:R-:W-:Y:S05]  /*0e70*/  @!P0 BRA `(.L_x_9) ;  /* 0x0000000000348947 */ /* 0x000fea0003800000 */
[----:B------:R-:W-:Y:S02]  /*0e80*/  ISETP.NE.AND P0, PT, R23, 0x7ff00000, PT ;  /* 0x7ff000001700780c */ /* 0x000fe40003f05270 */
[----:B------:R-:W-:Y:S02]  /*0e90*/  LOP3.LUT R15, R11, 0x80000000, R9, 0x48, !PT ;  /* 0x800000000b0f7812 */ /* 0x000fe400078e4809 */
[----:B------:R-:W-:-:S13]  /*0ea0*/  ISETP.EQ.OR P0, PT, R22, RZ, !P0 ;  /* 0x000000ff1600720c */ /* 0x000fda0004702670 */
[----:B------:R-:W-:Y:S01]  /*0eb0*/  @P0 LOP3.LUT R2, R15, 0x7ff00000, RZ, 0xfc, !PT ;  /* 0x7ff000000f020812 */ /* 0x000fe200078efcff */
[----:B------:R-:W-:Y:S02]  /*0ec0*/  @!P0 IMAD.MOV.U32 R14, RZ, RZ, RZ ;  /* 0x000000ffff0e8224 */ /* 0x000fe400078e00ff */
[----:B------:R-:W-:Y:S02]  /*0ed0*/  @P0 IMAD.MOV.U32 R14, RZ, RZ, RZ ;  /* 0x000000ffff0e0224 */ /* 0x000fe400078e00ff */
[----:B------:R-:W-:Y:S01]  /*0ee0*/  @P0 IMAD.MOV.U32 R15, RZ, RZ, R2 ;  /* 0x000000ffff0f0224 */ /* 0x000fe200078e0002 */
[----:B------:R-:W-:Y:S06]  /*0ef0*/  BRA `(.L_x_9) ;  /* 0x0000000000147947 */ /* 0x000fec0003800000 */
.L_x_11:
[----:B------:R-:W-:Y:S01]  /*0f00*/  LOP3.LUT R15, R9, 0x80000, RZ, 0xfc, !PT ;  /* 0x00080000090f7812 */ /* 0x000fe200078efcff */
[----:B------:R-:W-:Y:S01]  /*0f10*/  IMAD.MOV.U32 R14, RZ, RZ, R8 ;  /* 0x000000ffff0e7224 */ /* 0x000fe200078e0008 */
[----:B------:R-:W-:Y:S06]  /*0f20*/  BRA `(.L_x_9) ;  /* 0x0000000000087947 */ /* 0x000fec0003800000 */
.L_x_10:
[----:B------:R-:W-:Y:S01]  /*0f30*/  LOP3.LUT R15, R11, 0x80000, RZ, 0xfc, !PT ;  /* 0x000800000b0f7812 */ /* 0x000fe200078efcff */
[----:B------:R-:W-:-:S07]  /*0f40*/  IMAD.MOV.U32 R14, RZ, RZ, R10 ;  /* 0x000000ffff0e7224 */ /* 0x000fce00078e000a */
.L_x_9:
[----:B------:R-:W-:Y:S05]  /*0f50*/  BSYNC.RECONVERGENT B1 ;  /* 0x0000000000017941 */ /* 0x000fea0003800200 */
.L_x_7:
[----:B------:R-:W-:Y:S02]  /*0f60*/  IMAD.MOV.U32 R13, RZ, RZ, 0x0 ;  /* 0x00000000ff0d7424 */ /* 0x000fe400078e00ff */
[----:B------:R-:W-:Y:S02]  /*0f70*/  IMAD.MOV.U32 R2, RZ, RZ, R14 ;  /* 0x000000ffff027224 */ /* 0x000fe400078e000e */
[----:B------:R-:W-:Y:S01]  /*0f80*/  IMAD.MOV.U32 R3, RZ, RZ, R15 ;  /* 0x000000ffff037224 */ /* 0x000fe200078e000f */
[----:B------:R-:W-:Y:S06]  /*0f90*/  RET.REL.NODEC R12 `(DXbinaryentropy) ;  /* 0xfffffff00c187950 */ /* 0x000fec0003c3ffff */
.L_x_12:
[----:B------:R-:W-:-:S00]  /*0fa0*/  BRA `(.L_x_12) ;  /* 0xfffffffc00fc7947 */ /* 0x000fc0000383ffff */
[----:B------:R-:W-:-:S00]  /*0fb0*/  NOP ;  /* 0x0000000000007918 */ /* 0x000fc00000000000 */
        /* <DEDUP_REMOVED lines=12> */
.L_x_13:


//--------------------- .nv.shared.reserved.0     --------------------------
	.section	.nv.shared.reserved.0,"aw",@nobits
	.weak		__nv_reservedSMEM_offset_0_alias
	.size		__nv_reservedSMEM_offset_0_alias, 0, 64
	.other		__nv_reservedSMEM_offset_0_alias,@"STO_CUDA_RESERVED_SHARED STV_DEFAULT"
__nv_reservedSMEM_offset_0_alias:
	.zero		0
	.zero		64


//--------------------- .nv.constant0.DXbinaryentropy --------------------------
	.section	.nv.constant0.DXbinaryentropy,"a",@progbits
	.sectionflags	@""
	.align	4
.nv.constant0.DXbinaryentropy:
	.zero		936


//--------------------- SYMBOLS --------------------------

	.type		.nv.reservedSmem.offset0,@object
	.size		.nv.reservedSmem.offset0,0x4
